	.headerflags	@"EF_CUDA_TEXMODE_UNIFIED EF_CUDA_64BIT_ADDRESS EF_CUDA_ACCELERATORS EF_CUDA_SM90 EF_CUDA_VIRTUAL_SM(EF_CUDA_SM90)"
	.elftype	@"ET_EXEC"


//--------------------- .nv.info                  --------------------------
	.section	.nv.info,"",@"SHT_CUDA_INFO"
	.align	4


	//----- nvinfo : EIATTR_REGCOUNT
	.align		4
        /*0000*/ 	.byte	0x04, 0x2f
        /*0002*/ 	.short	(.L_3 - .L_2)
	.align		4
.L_2:
        /*0004*/ 	.word	index@(triton_poi_fused__native_batch_norm_legit_no_training__prelu_kernel_21)
        /*0008*/ 	.word	0x00000038


	//----- nvinfo : EIATTR_MIN_STACK_SIZE
	.align		4
.L_3:
        /*000c*/ 	.byte	0x04, 0x12
        /*000e*/ 	.short	(.L_5 - .L_4)
	.align		4
.L_4:
        /*0010*/ 	.word	index@(triton_poi_fused__native_batch_norm_legit_no_training__prelu_kernel_21)
        /*0014*/ 	.word	0x00000000


	//----- nvinfo : EIATTR_FRAME_SIZE
	.align		4
.L_5:
        /*0018*/ 	.byte	0x04, 0x11
        /*001a*/ 	.short	(.L_7 - .L_6)
	.align		4
.L_6:
        /*001c*/ 	.word	index@(triton_poi_fused__native_batch_norm_legit_no_training__prelu_kernel_21)
        /*0020*/ 	.word	0x00000000


	//----- nvinfo : EIATTR_MIN_STACK_SIZE
	.align		4
.L_7:
        /*0024*/ 	.byte	0x04, 0x12
        /*0026*/ 	.short	(.L_9 - .L_8)
	.align		4
.L_8:
        /*0028*/ 	.word	index@(triton_poi_fused__native_batch_norm_legit_no_training__prelu_kernel_21)
        /*002c*/ 	.word	0x00000000
.L_9:


//--------------------- .nv.info.triton_poi_fused__native_batch_norm_legit_no_training__prelu_kernel_21 --------------------------
	.section	.nv.info.triton_poi_fused__native_batch_norm_legit_no_training__prelu_kernel_21,"",@"SHT_CUDA_INFO"
	.sectionflags	@""
	.align	4


	//----- nvinfo : EIATTR_CUDA_API_VERSION
	.align		4
        /*0000*/ 	.byte	0x04, 0x37
        /*0002*/ 	.short	(.L_11 - .L_10)
.L_10:
        /*0004*/ 	.word	0x0000007c


	//----- nvinfo : EIATTR_KPARAM_INFO
	.align		4
.L_11:
        /*0008*/ 	.byte	0x04, 0x17
        /*000a*/ 	.short	(.L_13 - .L_12)
.L_12:
        /*000c*/ 	.word	0x00000000
        /*0010*/ 	.short	0x0007
        /*0012*/ 	.short	0x0038
        /*0014*/ 	.byte	0x00, 0xf0, 0x11, 0x00


	//----- nvinfo : EIATTR_KPARAM_INFO
	.align		4
.L_13:
        /*0018*/ 	.byte	0x04, 0x17
        /*001a*/ 	.short	(.L_15 - .L_14)
.L_14:
        /*001c*/ 	.word	0x00000000
        /*0020*/ 	.short	0x0006
        /*0022*/ 	.short	0x0030
        /*0024*/ 	.byte	0x00, 0xf4, 0x21, 0x00


	//----- nvinfo : EIATTR_KPARAM_INFO
	.align		4
.L_15:
        /*0028*/ 	.byte	0x04, 0x17
        /*002a*/ 	.short	(.L_17 - .L_16)
.L_16:
        /*002c*/ 	.word	0x00000000
        /*0030*/ 	.short	0x0005
        /*0032*/ 	.short	0x0028
        /*0034*/ 	.byte	0x00, 0xf4, 0x21, 0x00


	//----- nvinfo : EIATTR_KPARAM_INFO
	.align		4
.L_17:
        /*0038*/ 	.byte	0x04, 0x17
        /*003a*/ 	.short	(.L_19 - .L_18)
.L_18:
        /*003c*/ 	.word	0x00000000
        /*0040*/ 	.short	0x0004
        /*0042*/ 	.short	0x0020
        /*0044*/ 	.byte	0x00, 0xf4, 0x21, 0x00


	//----- nvinfo : EIATTR_KPARAM_INFO
	.align		4
.L_19:
        /*0048*/ 	.byte	0x04, 0x17
        /*004a*/ 	.short	(.L_21 - .L_20)
.L_20:
        /*004c*/ 	.word	0x00000000
        /*0050*/ 	.short	0x0003
        /*0052*/ 	.short	0x0018
        /*0054*/ 	.byte	0x00, 0xf4, 0x21, 0x00


	//----- nvinfo : EIATTR_KPARAM_INFO
	.align		4
.L_21:
        /*0058*/ 	.byte	0x04, 0x17
        /*005a*/ 	.short	(.L_23 - .L_22)
.L_22:
        /*005c*/ 	.word	0x00000000
        /*0060*/ 	.short	0x0002
        /*0062*/ 	.short	0x0010
        /*0064*/ 	.byte	0x00, 0xf4, 0x21, 0x00


	//----- nvinfo : EIATTR_KPARAM_INFO
	.align		4
.L_23:
        /*0068*/ 	.byte	0x04, 0x17
        /*006a*/ 	.short	(.L_25 - .L_24)
.L_24:
        /*006c*/ 	.word	0x00000000
        /*0070*/ 	.short	0x0001
        /*0072*/ 	.short	0x0008
        /*0074*/ 	.byte	0x00, 0xf4, 0x21, 0x00


	//----- nvinfo : EIATTR_KPARAM_INFO
	.align		4
.L_25:
        /*0078*/ 	.byte	0x04, 0x17
        /*007a*/ 	.short	(.L_27 - .L_26)
.L_26:
        /*007c*/ 	.word	0x00000000
        /*0080*/ 	.short	0x0000
        /*0082*/ 	.short	0x0000
        /*0084*/ 	.byte	0x00, 0xf4, 0x21, 0x00


	//----- nvinfo : EIATTR_SPARSE_MMA_MASK
	.align		4
.L_27:
        /*0088*/ 	.byte	0x03, 0x50
        /*008a*/ 	.short	0x0000


	//----- nvinfo : EIATTR_MAXREG_COUNT
	.align		4
        /*008c*/ 	.byte	0x03, 0x1b
        /*008e*/ 	.short	0x00ff


	//----- nvinfo : EIATTR_EXIT_INSTR_OFFSETS
	.align		4
        /*0090*/ 	.byte	0x04, 0x1c
        /*0092*/ 	.short	(.L_29 - .L_28)


	//   ....[0]....
.L_28:
        /*0094*/ 	.word	0x000011f0


	//   ....[1]....
        /*0098*/ 	.word	0x00001210


	//----- nvinfo : EIATTR_REQNTID
	.align		4
.L_29:
        /*009c*/ 	.byte	0x04, 0x10
        /*009e*/ 	.short	(.L_31 - .L_30)
.L_30:
        /*00a0*/ 	.word	0x00000080
        /*00a4*/ 	.word	0x00000001
        /*00a8*/ 	.word	0x00000001


	//----- nvinfo : EIATTR_CBANK_PARAM_SIZE
	.align		4
.L_31:
        /*00ac*/ 	.byte	0x03, 0x19
        /*00ae*/ 	.short	0x003c


	//----- nvinfo : EIATTR_PARAM_CBANK
	.align		4
        /*00b0*/ 	.byte	0x04, 0x0a
        /*00b2*/ 	.short	(.L_33 - .L_32)
	.align		4
.L_32:
        /*00b4*/ 	.word	index@(.nv.constant0.triton_poi_fused__native_batch_norm_legit_no_training__prelu_kernel_21)
        /*00b8*/ 	.short	0x0210
        /*00ba*/ 	.short	0x003c


	//----- nvinfo : EIATTR_SW_WAR
	.align		4
.L_33:
        /*00bc*/ 	.byte	0x04, 0x36
        /*00be*/ 	.short	(.L_35 - .L_34)
.L_34:
        /*00c0*/ 	.word	0x00000008
.L_35:


//--------------------- .nv.callgraph             --------------------------
	.section	.nv.callgraph,"",@"SHT_CUDA_CALLGRAPH"
	.align	4
	.sectionentsize	8
	.align		4
        /*0000*/ 	.word	0x00000000
	.align		4
        /*0004*/ 	.word	0xffffffff
	.align		4
        /*0008*/ 	.word	0x00000000
	.align		4
        /*000c*/ 	.word	0xfffffffe
	.align		4
        /*0010*/ 	.word	0x00000000
	.align		4
        /*0014*/ 	.word	0xfffffffd
	.align		4
        /*0018*/ 	.word	0x00000000
	.align		4
        /*001c*/ 	.word	0xfffffffc


//--------------------- .nv.constant4             --------------------------
	.section	.nv.constant4,"a",@progbits
	.align	8
	.align		8
.nv.constant4:
        /*0000*/ 	.dword	_$_str
	.align		8
        /*0008*/ 	.dword	_$_str_$_2


//--------------------- .text.triton_poi_fused__native_batch_norm_legit_no_training__prelu_kernel_21 --------------------------
	.section	.text.triton_poi_fused__native_batch_norm_legit_no_training__prelu_kernel_21,"ax",@progbits
	.align	128
        .global         triton_poi_fused__native_batch_norm_legit_no_training__prelu_kernel_21
        .type           triton_poi_fused__native_batch_norm_legit_no_training__prelu_kernel_21,@function
        .size           triton_poi_fused__native_batch_norm_legit_no_training__prelu_kernel_21,(.L_x_1 - triton_poi_fused__native_batch_norm_legit_no_training__prelu_kernel_21)
        .other          triton_poi_fused__native_batch_norm_legit_no_training__prelu_kernel_21,@"STO_CUDA_ENTRY STV_DEFAULT"
triton_poi_fused__native_batch_norm_legit_no_training__prelu_kernel_21:
.text.triton_poi_fused__native_batch_norm_legit_no_training__prelu_kernel_21:
[----:B------:R-:W0:Y:S01]  /*0000*/  LDC R1, c[0x0][0x28] ;  /* 0x00000a00ff017b82 */ /* 0x000e220000000800 */
[----:B------:R-:W1:Y:S07]  /*0010*/  S2R R0, SR_TID.X ;  /* 0x0000000000007919 */ /* 0x000e6e0000002100 */
[----:B------:R-:W2:Y:S01]  /*0020*/  LDC.64 R20, c[0x0][0x228] ;  /* 0x00008a00ff147b82 */ /* 0x000ea20000000a00 */
[----:B------:R-:W-:Y:S01]  /*0030*/  CS2R R48, SRZ ;  /* 0x0000000000307805 */ /* 0x000fe2000001ff00 */
[----:B------:R-:W-:Y:S01]  /*0040*/  ULDC.64 UR4, c[0x0][0x208] ;  /* 0x0000820000047ab9 */ /* 0x000fe20000000a00 */
[----:B------:R-:W3:Y:S01]  /*0050*/  S2R R3, SR_CTAID.X ;  /* 0x0000000000037919 */ /* 0x000ee20000002500 */
[----:B------:R-:W-:-:S04]  /*0060*/  CS2R R40, SRZ ;  /* 0x0000000000287805 */ /* 0x000fc8000001ff00 */
[----:B------:R-:W4:Y:S01]  /*0070*/  LDC.64 R16, c[0x0][0x220] ;  /* 0x00008800ff107b82 */ /* 0x000f220000000a00 */
[----:B-1----:R-:W-:-:S04]  /*0080*/  SHF.L.U32 R0, R0, 0x2, RZ ;  /* 0x0000000200007819 */ /* 0x002fc800000006ff */
[----:B------:R-:W-:-:S04]  /*0090*/  LOP3.LUT R0, R0, 0x1fc, RZ, 0xc0, !PT ;  /* 0x000001fc00007812 */ /* 0x000fc800078ec0ff */
[----:B---3--:R-:W-:-:S04]  /*00a0*/  LEA R0, R3, R0, 0xa ;  /* 0x0000000003007211 */ /* 0x008fc800078e50ff */
[----:B------:R-:W-:Y:S01]  /*00b0*/  IADD3 R12, R0, 0x2, RZ ;  /* 0x00000002000c7810 */ /* 0x000fe20007ffe0ff */
[----:B------:R-:W-:Y:S01]  /*00c0*/  IMAD.HI R2, R0, 0xfe03f81, RZ ;  /* 0x0fe03f8100027827 */ /* 0x000fe200078e02ff */
[----:B------:R-:W-:Y:S02]  /*00d0*/  IADD3 R30, R0, 0x3, RZ ;  /* 0x00000003001e7810 */ /* 0x000fe40007ffe0ff */
[----:B------:R-:W-:Y:S01]  /*00e0*/  IADD3 R47, R0, 0x203, RZ ;  /* 0x00000203002f7810 */ /* 0x000fe20007ffe0ff */
[----:B------:R-:W-:Y:S01]  /*00f0*/  IMAD.HI R6, R12, 0xfe03f81, RZ ;  /* 0x0fe03f810c067827 */ /* 0x000fe200078e02ff */
[----:B------:R-:W-:Y:S02]  /*0100*/  IADD3 R13, R0, 0x1, RZ ;  /* 0x00000001000d7810 */ /* 0x000fe40007ffe0ff */
[----:B------:R-:W-:Y:S01]  /*0110*/  SHF.R.U32.HI R3, RZ, 0x1f, R2 ;  /* 0x0000001fff037819 */ /* 0x000fe20000011602 */
[----:B------:R-:W-:Y:S01]  /*0120*/  IMAD.HI R8, R30, 0xfe03f81, RZ ;  /* 0x0fe03f811e087827 */ /* 0x000fe200078e02ff */
[----:B------:R-:W-:-:S02]  /*0130*/  SHF.R.U32.HI R7, RZ, 0x1f, R6 ;  /* 0x0000001fff077819 */ /* 0x000fc40000011606 */
[----:B------:R-:W-:Y:S01]  /*0140*/  IADD3 R14, R0, 0x202, RZ ;  /* 0x00000202000e7810 */ /* 0x000fe20007ffe0ff */
[----:B------:R-:W-:Y:S01]  /*0150*/  IMAD.HI R18, R47, 0xfe03f81, RZ ;  /* 0x0fe03f812f127827 */ /* 0x000fe200078e02ff */
[----:B------:R-:W-:Y:S02]  /*0160*/  LEA.HI.SX32 R3, R2, R3, 0x1d ;  /* 0x0000000302037211 */ /* 0x000fe400078feaff */
[----:B------:R-:W-:Y:S01]  /*0170*/  ISETP.GE.AND P1, PT, R0, 0x20400, PT ;  /* 0x000204000000780c */ /* 0x000fe20003f26270 */
[----:B------:R-:W-:Y:S01]  /*0180*/  IMAD.HI R4, R13, 0xfe03f81, RZ ;  /* 0x0fe03f810d047827 */ /* 0x000fe200078e02ff */
[----:B------:R-:W-:Y:S02]  /*0190*/  LEA.HI.SX32 R7, R6, R7, 0x1d ;  /* 0x0000000706077211 */ /* 0x000fe400078feaff */
[----:B------:R-:W-:Y:S01]  /*01a0*/  SHF.R.U32.HI R9, RZ, 0x1f, R8 ;  /* 0x0000001fff097819 */ /* 0x000fe20000011608 */
[----:B------:R-:W-:Y:S01]  /*01b0*/  IMAD.HI R10, R14, 0xfe03f81, RZ ;  /* 0x0fe03f810e0a7827 */ /* 0x000fe200078e02ff */
[----:B------:R-:W-:-:S02]  /*01c0*/  IADD3 R6, R0, 0x201, RZ ;  /* 0x0000020100067810 */ /* 0x000fc40007ffe0ff */
[----:B------:R-:W-:Y:S01]  /*01d0*/  IADD3 R15, R0, 0x200, RZ ;  /* 0x00000200000f7810 */ /* 0x000fe20007ffe0ff */
[----:B------:R-:W-:Y:S01]  /*01e0*/  IMAD R31, R3, -0x81, R0 ;  /* 0xffffff7f031f7824 */ /* 0x000fe200078e0200 */
[----:B------:R-:W-:Y:S01]  /*01f0*/  SHF.R.U32.HI R23, RZ, 0x1f, R18 ;  /* 0x0000001fff177819 */ /* 0x000fe20000011612 */
[----:B------:R-:W-:Y:S01]  /*0200*/  IMAD R12, R7, -0x81, R12 ;  /* 0xffffff7f070c7824 */ /* 0x000fe200078e020c */
[----:B------:R-:W-:Y:S01]  /*0210*/  SHF.R.U32.HI R5, RZ, 0x1f, R4 ;  /* 0x0000001fff057819 */ /* 0x000fe20000011604 */
[----:B------:R-:W-:Y:S01]  /*0220*/  IMAD.HI R2, R15, 0xfe03f81, RZ ;  /* 0x0fe03f810f027827 */ /* 0x000fe200078e02ff */
[----:B------:R-:W-:Y:S02]  /*0230*/  LEA.HI.SX32 R9, R8, R9, 0x1d ;  /* 0x0000000908097211 */ /* 0x000fe400078feaff */
[----:B------:R-:W-:Y:S01]  /*0240*/  SHF.R.U32.HI R19, RZ, 0x1f, R10 ;  /* 0x0000001fff137819 */ /* 0x000fe2000001160a */
[----:B------:R-:W-:Y:S01]  /*0250*/  IMAD.HI R8, R6, 0xfe03f81, RZ ;  /* 0x0fe03f8106087827 */ /* 0x000fe200078e02ff */
[----:B------:R-:W-:-:S02]  /*0260*/  LEA.HI.SX32 R18, R18, R23, 0x1d ;  /* 0x0000001712127211 */ /* 0x000fc400078feaff */
[----:B------:R-:W-:Y:S01]  /*0270*/  LEA.HI.SX32 R4, R4, R5, 0x1d ;  /* 0x0000000504047211 */ /* 0x000fe200078feaff */
[----:B--2---:R-:W-:Y:S01]  /*0280*/  IMAD.WIDE R22, R31, 0x4, R20 ;  /* 0x000000041f167825 */ /* 0x004fe200078e0214 */
[----:B------:R-:W-:Y:S02]  /*0290*/  LEA.HI.SX32 R19, R10, R19, 0x1d ;  /* 0x000000130a137211 */ /* 0x000fe400078feaff */
[----:B------:R-:W-:Y:S01]  /*02a0*/  SHF.R.U32.HI R11, RZ, 0x1f, R8 ;  /* 0x0000001fff0b7819 */ /* 0x000fe20000011608 */
[----:B------:R-:W-:Y:S01]  /*02b0*/  IMAD R13, R4, -0x81, R13 ;  /* 0xffffff7f040d7824 */ /* 0x000fe200078e020d */
[----:B------:R-:W-:Y:S01]  /*02c0*/  SHF.R.U32.HI R5, RZ, 0x1f, R2 ;  /* 0x0000001fff057819 */ /* 0x000fe20000011602 */
[----:B------:R-:W2:Y:S01]  /*02d0*/  @!P1 LDG.E.EL R49, desc[UR4][R22.64] ;  /* 0x0000000416319981 */ /* 0x000ea2000c2e1900 */
[----:B------:R-:W-:Y:S01]  /*02e0*/  LEA.HI.SX32 R11, R8, R11, 0x1d ;  /* 0x0000000b080b7211 */ /* 0x000fe200078feaff */
[----:B------:R-:W-:Y:S01]  /*02f0*/  IMAD R14, R19, -0x81, R14 ;  /* 0xffffff7f130e7824 */ /* 0x000fe200078e020e */
[----:B------:R-:W-:Y:S01]  /*0300*/  LEA.HI.SX32 R10, R2, R5, 0x1d ;  /* 0x00000005020a7211 */ /* 0x000fe200078feaff */
[----:B------:R-:W-:Y:S01]  /*0310*/  IMAD R47, R18, -0x81, R47 ;  /* 0xffffff7f122f7824 */ /* 0x000fe200078e022f */
[----:B------:R-:W-:-:S02]  /*0320*/  CS2R R18, SRZ ;  /* 0x0000000000127805 */ /* 0x000fc4000001ff00 */
[----:B------:R-:W-:Y:S01]  /*0330*/  ISETP.GE.AND P0, PT, R15, 0x20400, PT ;  /* 0x000204000f00780c */ /* 0x000fe20003f06270 */
[----:B----4-:R-:W-:-:S04]  /*0340*/  IMAD.WIDE R4, R13, 0x4, R16 ;  /* 0x000000040d047825 */ /* 0x010fc800078e0210 */
[----:B------:R-:W-:Y:S01]  /*0350*/  IMAD.WIDE R2, R31, 0x4, R16 ;  /* 0x000000041f027825 */ /* 0x000fe200078e0210 */
[----:B------:R1:W3:Y:S01]  /*0360*/  @!P1 LDG.E.EL R18, desc[UR4][R4.64] ;  /* 0x0000000404129981 */ /* 0x0002e2000c2e1900 */
[----:B------:R-:W-:Y:S02]  /*0370*/  CS2R R34, SRZ ;  /* 0x0000000000227805 */ /* 0x000fe4000001ff00 */
[----:B------:R-:W-:Y:S01]  /*0380*/  IMAD R6, R11, -0x81, R6 ;  /* 0xffffff7f0b067824 */ /* 0x000fe200078e0206 */
[----:B------:R4:W5:Y:S01]  /*0390*/  @!P1 LDG.E.EL R19, desc[UR4][R2.64] ;  /* 0x0000000402139981 */ /* 0x000962000c2e1900 */
[----:B------:R-:W-:Y:S01]  /*03a0*/  CS2R R24, SRZ ;  /* 0x0000000000187805 */ /* 0x000fe2000001ff00 */
[--C-:B------:R-:W-:Y:S01]  /*03b0*/  IMAD.WIDE R38, R12, 0x4, R20.reuse ;  /* 0x000000040c267825 */ /* 0x100fe200078e0214 */
[----:B-1----:R-:W1:Y:S03]  /*03c0*/  LDC.64 R4, c[0x0][0x230] ;  /* 0x00008c00ff047b82 */ /* 0x002e660000000a00 */
[----:B------:R-:W-:Y:S01]  /*03d0*/  IMAD.WIDE R36, R13, 0x4, R20 ;  /* 0x000000040d247825 */ /* 0x000fe200078e0214 */
[----:B------:R-:W3:Y:S03]  /*03e0*/  @!P1 LDG.E.EL R35, desc[UR4][R38.64] ;  /* 0x0000000426239981 */ /* 0x000ee6000c2e1900 */
[----:B----4-:R-:W-:Y:S01]  /*03f0*/  IMAD.WIDE R2, R6, 0x4, R16 ;  /* 0x0000000406027825 */ /* 0x010fe200078e0210 */
[----:B------:R-:W-:Y:S01]  /*0400*/  CS2R R42, SRZ ;  /* 0x00000000002a7805 */ /* 0x000fe2000001ff00 */
[----:B------:R-:W4:Y:S02]  /*0410*/  @!P1 LDG.E.EL R48, desc[UR4][R36.64] ;  /* 0x0000000424309981 */ /* 0x000f24000c2e1900 */
[----:B------:R-:W-:-:S02]  /*0420*/  IMAD R30, R9, -0x81, R30 ;  /* 0xffffff7f091e7824 */ /* 0x000fc400078e021e */
[----:B------:R1:W5:Y:S01]  /*0430*/  @!P0 LDG.E.EL R25, desc[UR4][R2.64] ;  /* 0x0000000402198981 */ /* 0x000362000c2e1900 */
[----:B------:R-:W-:Y:S01]  /*0440*/  IMAD.WIDE R8, R12, 0x4, R16 ;  /* 0x000000040c087825 */ /* 0x000fe200078e0210 */
[----:B------:R-:W-:-:S03]  /*0450*/  CS2R R44, SRZ ;  /* 0x00000000002c7805 */ /* 0x000fc6000001ff00 */
[----:B------:R-:W-:Y:S01]  /*0460*/  IMAD R15, R10, -0x81, R15 ;  /* 0xffffff7f0a0f7824 */ /* 0x000fe200078e020f */
[----:B------:R-:W5:Y:S01]  /*0470*/  @!P1 LDG.E.EL R41, desc[UR4][R8.64] ;  /* 0x0000000408299981 */ /* 0x000f62000c2e1900 */
[----:B01----:R-:W-:-:S05]  /*0480*/  IMAD.WIDE R2, R6, 0x4, R20 ;  /* 0x0000000406027825 */ /* 0x003fca00078e0214 */
[----:B------:R0:W5:Y:S01]  /*0490*/  @!P0 LDG.E.EL R43, desc[UR4][R2.64] ;  /* 0x00000004022b8981 */ /* 0x000162000c2e1900 */
[--C-:B------:R-:W-:Y:S01]  /*04a0*/  IMAD.WIDE R10, R30, 0x4, R16.reuse ;  /* 0x000000041e0a7825 */ /* 0x100fe200078e0210 */
[----:B------:R-:W-:Y:S01]  /*04b0*/  CS2R R26, SRZ ;  /* 0x00000000001a7805 */ /* 0x000fe2000001ff00 */
[----:B------:R-:W-:Y:S02]  /*04c0*/  HFMA2.MMA R46, -RZ, RZ, 0, 0 ;  /* 0x00000000ff2e7435 */ /* 0x000fe400000001ff */
[--C-:B------:R-:W-:Y:S01]  /*04d0*/  IMAD.WIDE R28, R15, 0x4, R16.reuse ;  /* 0x000000040f1c7825 */ /* 0x100fe200078e0210 */
[----:B------:R1:W5:Y:S01]  /*04e0*/  @!P1 LDG.E.EL R42, desc[UR4][R10.64] ;  /* 0x000000040a2a9981 */ /* 0x000362000c2e1900 */
[----:B0-----:R-:W0:Y:S02]  /*04f0*/  LDC.64 R2, c[0x0][0x238] ;  /* 0x00008e00ff027b82 */ /* 0x001e240000000a00 */
[----:B------:R-:W-:-:S04]  /*0500*/  IMAD.WIDE R22, R14, 0x4, R16 ;  /* 0x000000040e167825 */ /* 0x000fc800078e0210 */
[----:B------:R-:W-:Y:S01]  /*0510*/  IMAD.WIDE R8, R15, 0x4, R20 ;  /* 0x000000040f087825 */ /* 0x000fe200078e0214 */
[----:B------:R-:W-:Y:S01]  /*0520*/  CS2R R32, SRZ ;  /* 0x0000000000207805 */ /* 0x000fe2000001ff00 */
[----:B------:R-:W5:Y:S02]  /*0530*/  @!P0 LDG.E.EL R26, desc[UR4][R22.64] ;  /* 0x00000004161a8981 */ /* 0x000f64000c2e1900 */
[----:B------:R-:W-:Y:S02]  /*0540*/  IMAD.WIDE R16, R47, 0x4, R16 ;  /* 0x000000042f107825 */ /* 0x000fe400078e0210 */
[----:B------:R1:W5:Y:S02]  /*0550*/  @!P0 LDG.E.EL R45, desc[UR4][R8.64] ;  /* 0x00000004082d8981 */ /* 0x000364000c2e1900 */
[----:B-1----:R-:W-:Y:S02]  /*0560*/  IMAD.WIDE R10, R30, 0x4, R20 ;  /* 0x000000041e0a7825 */ /* 0x002fe400078e0214 */
[----:B------:R1:W5:Y:S04]  /*0570*/  @!P0 LDG.E.EL R27, desc[UR4][R16.64] ;  /* 0x00000004101b8981 */ /* 0x000368000c2e1900 */
[----:B------:R-:W5:Y:S01]  /*0580*/  @!P1 LDG.E.EL R46, desc[UR4][R10.64] ;  /* 0x000000040a2e9981 */ /* 0x000f62000c2e1900 */
[----:B------:R-:W-:Y:S01]  /*0590*/  IMAD.WIDE R8, R12, 0x4, R4 ;  /* 0x000000040c087825 */ /* 0x000fe200078e0204 */
[----:B------:R-:W-:-:S02]  /*05a0*/  CS2R R38, SRZ ;  /* 0x0000000000267805 */ /* 0x000fc4000001ff00 */
[----:B------:R-:W-:Y:S01]  /*05b0*/  MOV R7, RZ ;  /* 0x000000ff00077202 */ /* 0x000fe20000000f00 */
[----:B------:R-:W5:Y:S01]  /*05c0*/  @!P0 LDG.E.EL R32, desc[UR4][R28.64] ;  /* 0x000000041c208981 */ /* 0x000f62000c2e1900 */
[----:B-1----:R-:W-:-:S03]  /*05d0*/  IMAD.WIDE R16, R31, 0x4, R4 ;  /* 0x000000041f107825 */ /* 0x002fc600078e0204 */
[----:B------:R1:W5:Y:S04]  /*05e0*/  @!P1 LDG.E.EL R33, desc[UR4][R8.64] ;  /* 0x0000000408219981 */ /* 0x000368000c2e1900 */
[----:B------:R0:W5:Y:S01]  /*05f0*/  @!P1 LDG.E.EL R40, desc[UR4][R16.64] ;  /* 0x0000000410289981 */ /* 0x000162000c2e1900 */
[----:B------:R-:W-:Y:S01]  /*0600*/  IMAD.WIDE R22, R14, 0x4, R20 ;  /* 0x000000040e167825 */ /* 0x000fe200078e0214 */
[----:B-1----:R-:W-:-:S04]  /*0610*/  CS2R R8, SRZ ;  /* 0x0000000000087805 */ /* 0x002fc8000001ff00 */
[----:B------:R-:W5:Y:S01]  /*0620*/  @!P0 LDG.E.EL R44, desc[UR4][R22.64] ;  /* 0x00000004162c8981 */ /* 0x000f62000c2e1900 */
[----:B0-----:R-:W-:-:S05]  /*0630*/  IMAD.WIDE R16, R14, 0x4, R4 ;  /* 0x000000040e107825 */ /* 0x001fca00078e0204 */
[----:B------:R0:W5:Y:S01]  /*0640*/  @!P0 LDG.E.EL R9, desc[UR4][R16.64] ;  /* 0x0000000410098981 */ /* 0x000162000c2e1900 */
[----:B------:R-:W-:-:S04]  /*0650*/  IMAD.WIDE R20, R47, 0x4, R20 ;  /* 0x000000042f147825 */ /* 0x000fc800078e0214 */
[----:B------:R-:W-:Y:S01]  /*0660*/  IMAD.WIDE R10, R13, 0x4, R4 ;  /* 0x000000040d0a7825 */ /* 0x000fe200078e0204 */
[----:B------:R-:W-:Y:S01]  /*0670*/  CS2R R36, SRZ ;  /* 0x0000000000247805 */ /* 0x000fe2000001ff00 */
[----:B------:R-:W5:Y:S02]  /*0680*/  @!P0 LDG.E.EL R38, desc[UR4][R20.64] ;  /* 0x0000000414268981 */ /* 0x000f64000c2e1900 */
[----:B0-----:R-:W-:-:S04]  /*0690*/  IMAD.WIDE R16, R31, 0x4, R2 ;  /* 0x000000041f107825 */ /* 0x001fc800078e0202 */
[--C-:B------:R-:W-:Y:S01]  /*06a0*/  IMAD.WIDE R52, R30, 0x4, R4.reuse ;  /* 0x000000041e347825 */ /* 0x100fe200078e0204 */
[----:B------:R0:W5:Y:S03]  /*06b0*/  @!P1 LDG.E.EL R39, desc[UR4][R16.64] ;  /* 0x0000000410279981 */ /* 0x000166000c2e1900 */
[----:B------:R-:W-:-:S04]  /*06c0*/  IMAD.WIDE R50, R15, 0x4, R4 ;  /* 0x000000040f327825 */ /* 0x000fc800078e0204 */
[--C-:B------:R-:W-:Y:S01]  /*06d0*/  IMAD.WIDE R22, R6, 0x4, R4.reuse ;  /* 0x0000000406167825 */ /* 0x100fe200078e0204 */
[----:B------:R-:W-:Y:S01]  /*06e0*/  CS2R R28, SRZ ;  /* 0x00000000001c7805 */ /* 0x000fe2000001ff00 */
[----:B------:R1:W5:Y:S01]  /*06f0*/  @!P1 LDG.E.EL R37, desc[UR4][R10.64] ;  /* 0x000000040a259981 */ /* 0x000362000c2e1900 */
[----:B0-----:R-:W0:Y:S01]  /*0700*/  LDC.64 R16, c[0x0][0x240] ;  /* 0x00009000ff107b82 */ /* 0x001e220000000a00 */
[----:B------:R-:W-:Y:S01]  /*0710*/  IMAD.WIDE R4, R47, 0x4, R4 ;  /* 0x000000042f047825 */ /* 0x000fe200078e0204 */
[----:B------:R-:W-:Y:S02]  /*0720*/  CS2R R20, SRZ ;  /* 0x0000000000147805 */ /* 0x000fe4000001ff00 */
[----:B------:R-:W5:Y:S04]  /*0730*/  @!P1 LDG.E.EL R28, desc[UR4][R52.64] ;  /* 0x00000004341c9981 */ /* 0x000f68000c2e1900 */
[----:B------:R1:W5:Y:S02]  /*0740*/  @!P0 LDG.E.EL R7, desc[UR4][R4.64] ;  /* 0x0000000404078981 */ /* 0x000364000c2e1900 */
[----:B-1----:R-:W-:-:S02]  /*0750*/  CS2R R10, SRZ ;  /* 0x00000000000a7805 */ /* 0x002fc4000001ff00 */
[----:B------:R1:W5:Y:S04]  /*0760*/  @!P0 LDG.E.EL R21, desc[UR4][R50.64] ;  /* 0x0000000432158981 */ /* 0x000368000c2e1900 */
[----:B------:R1:W5:Y:S01]  /*0770*/  @!P0 LDG.E.EL R11, desc[UR4][R22.64] ;  /* 0x00000004160b8981 */ /* 0x000362000c2e1900 */
[----:B------:R-:W-:-:S04]  /*0780*/  IMAD.WIDE R4, R30, 0x4, R2 ;  /* 0x000000041e047825 */ /* 0x000fc800078e0202 */
[--C-:B-1----:R-:W-:Y:S01]  /*0790*/  IMAD.WIDE R50, R13, 0x4, R2.reuse ;  /* 0x000000040d327825 */ /* 0x102fe200078e0202 */
[----:B------:R1:W5:Y:S03]  /*07a0*/  @!P1 LDG.E.EL R29, desc[UR4][R4.64] ;  /* 0x00000004041d9981 */ /* 0x000366000c2e1900 */
[--C-:B------:R-:W-:Y:S01]  /*07b0*/  IMAD.WIDE R22, R12, 0x4, R2.reuse ;  /* 0x000000040c167825 */ /* 0x100fe200078e0202 */
[----:B------:R1:W5:Y:S04]  /*07c0*/  @!P1 LDG.E.EL R36, desc[UR4][R50.64] ;  /* 0x0000000432249981 */ /* 0x000368000c2e1900 */
[----:B------:R1:W5:Y:S02]  /*07d0*/  @!P1 LDG.E.EL R34, desc[UR4][R22.64] ;  /* 0x0000000416229981 */ /* 0x000364000c2e1900 */
[----:B-1----:R-:W-:-:S04]  /*07e0*/  IMAD.WIDE R4, R6, 0x4, R2 ;  /* 0x0000000406047825 */ /* 0x002fc800078e0202 */
[----:B------:R-:W-:Y:S01]  /*07f0*/  IMAD.WIDE R50, R15, 0x4, R2 ;  /* 0x000000040f327825 */ /* 0x000fe200078e0202 */
[----:B------:R1:W5:Y:S01]  /*0800*/  @!P0 LDG.E.EL R20, desc[UR4][R4.64] ;  /* 0x0000000404148981 */ /* 0x000362000c2e1900 */
[----:B------:R-:W-:-:S06]  /*0810*/  CS2R R22, SRZ ;  /* 0x0000000000167805 */ /* 0x000fcc000001ff00 */
[----:B------:R-:W5:Y:S01]  /*0820*/  @!P0 LDG.E.EL R22, desc[UR4][R50.64] ;  /* 0x0000000432168981 */ /* 0x000f62000c2e1900 */
[----:B-1----:R-:W-:-:S04]  /*0830*/  IMAD.WIDE R4, R14, 0x4, R2 ;  /* 0x000000040e047825 */ /* 0x002fc800078e0202 */
[----:B------:R-:W-:Y:S01]  /*0840*/  IMAD.WIDE R2, R47, 0x4, R2 ;  /* 0x000000042f027825 */ /* 0x000fe200078e0202 */
[----:B------:R0:W5:Y:S04]  /*0850*/  @!P0 LDG.E.EL R10, desc[UR4][R4.64] ;  /* 0x00000004040a8981 */ /* 0x000168000c2e1900 */
[----:B------:R1:W5:Y:S01]  /*0860*/  @!P0 LDG.E.EL R8, desc[UR4][R2.64] ;  /* 0x0000000402088981 */ /* 0x000362000c2e1900 */
[----:B0-----:R-:W-:-:S04]  /*0870*/  IMAD.WIDE R4, R31, 0x4, R16 ;  /* 0x000000041f047825 */ /* 0x001fc800078e0210 */
[--C-:B-1----:R-:W-:Y:S01]  /*0880*/  IMAD.WIDE R2, R13, 0x4, R16.reuse ;  /* 0x000000040d027825 */ /* 0x102fe200078e0210 */
[----:B------:R0:W5:Y:S04]  /*0890*/  @!P1 LDG.E.EL R23, desc[UR4][R4.64] ;  /* 0x0000000404179981 */ /* 0x000168000c2e1900 */
[----:B------:R1:W5:Y:S01]  /*08a0*/  @!P1 LDG.E.EL R24, desc[UR4][R2.64] ;  /* 0x0000000402189981 */ /* 0x000362000c2e1900 */
[----:B------:R-:W-:-:S04]  /*08b0*/  IMAD.WIDE R12, R12, 0x4, R16 ;  /* 0x000000040c0c7825 */ /* 0x000fc800078e0210 */
[----:B0-----:R-:W-:Y:S02]  /*08c0*/  IMAD.WIDE R4, R30, 0x4, R16 ;  /* 0x000000041e047825 */ /* 0x001fe400078e0210 */
[----:B------:R-:W0:Y:S01]  /*08d0*/  LDC.64 R30, c[0x0][0x218] ;  /* 0x00008600ff1e7b82 */ /* 0x000e220000000a00 */
[----:B-1----:R-:W-:-:S06]  /*08e0*/  CS2R R2, SRZ ;  /* 0x0000000000027805 */ /* 0x002fcc000001ff00 */
[----:B------:R1:W5:Y:S04]  /*08f0*/  @!P1 LDG.E.EL R3, desc[UR4][R4.64] ;  /* 0x0000000404039981 */ /* 0x000368000c2e1900 */
[----:B------:R1:W5:Y:S02]  /*0900*/  @!P1 LDG.E.EL R2, desc[UR4][R12.64] ;  /* 0x000000040c029981 */ /* 0x000364000c2e1900 */
[----:B-1----:R-:W-:Y:S01]  /*0910*/  CS2R R4, SRZ ;  /* 0x0000000000047805 */ /* 0x002fe2000001ff00 */
[----:B------:R-:W-:-:S05]  /*0920*/  IMAD.WIDE R12, R15, 0x4, R16 ;  /* 0x000000040f0c7825 */ /* 0x000fca00078e0210 */
[----:B------:R1:W5:Y:S02]  /*0930*/  @!P0 LDG.E.EL R4, desc[UR4][R12.64] ;  /* 0x000000040c048981 */ /* 0x000364000c2e1900 */
[----:B-1----:R-:W-:Y:S01]  /*0940*/  IMAD.WIDE R12, R6, 0x4, R16 ;  /* 0x00000004060c7825 */ /* 0x002fe200078e0210 */
[----:B------:R-:W-:-:S04]  /*0950*/  HFMA2.MMA R6, -RZ, RZ, 0, 0 ;  /* 0x00000000ff067435 */ /* 0x000fc800000001ff */
[----:B------:R1:W5:Y:S01]  /*0960*/  @!P0 LDG.E.EL R5, desc[UR4][R12.64] ;  /* 0x000000040c058981 */ /* 0x000362000c2e1900 */
[----:B0-----:R-:W-:-:S04]  /*0970*/  IMAD.WIDE R30, R0, 0x4, R30 ;  /* 0x00000004001e7825 */ /* 0x001fc800078e021e */
[----:B-1----:R-:W-:Y:S01]  /*0980*/  IMAD.WIDE R12, R14, 0x4, R16 ;  /* 0x000000040e0c7825 */ /* 0x002fe200078e0210 */
[----:B------:R-:W-:-:S04]  /*0990*/  CS2R R14, SRZ ;  /* 0x00000000000e7805 */ /* 0x000fc8000001ff00 */
[----:B------:R0:W5:Y:S02]  /*09a0*/  @!P0 LDG.E.EL R6, desc[UR4][R12.64] ;  /* 0x000000040c068981 */ /* 0x000164000c2e1900 */
[----:B0-----:R-:W-:-:S06]  /*09b0*/  CS2R R12, SRZ ;  /* 0x00000000000c7805 */ /* 0x001fcc000001ff00 */
[----:B------:R-:W5:Y:S01]  /*09c0*/  @!P1 LDG.E.128 R12, desc[UR4][R30.64] ;  /* 0x000000041e0c9981 */ /* 0x000f62000c1e1d00 */
[----:B--2---:R-:W-:-:S04]  /*09d0*/  FADD R50, R49, 0.0010000000474974513054 ;  /* 0x3a83126f31327421 */ /* 0x004fc80000000000 */
[----:B------:R-:W0:Y:S01]  /*09e0*/  MUFU.SQRT R49, R50 ;  /* 0x0000003200317308 */ /* 0x000e220000002000 */
[----:B------:R-:W-:Y:S01]  /*09f0*/  IMAD.WIDE R16, R47, 0x4, R16 ;  /* 0x000000042f107825 */ /* 0x000fe200078e0210 */
[----:B0-----:R-:W-:-:S03]  /*0a00*/  FSETP.GT.AND P6, PT, R49, 8.50705917302346158658e+37, PT ;  /* 0x7e8000003100780b */ /* 0x001fc60003fc4000 */
[----:B---3--:R-:W-:Y:S01]  /*0a10*/  FADD R51, R35, 0.0010000000474974513054 ;  /* 0x3a83126f23337421 */ /* 0x008fe20000000000 */
[----:B------:R-:W-:Y:S01]  /*0a20*/  FSETP.GEU.AND P5, PT, R49, 1.175494350822287508e-38, PT ;  /* 0x008000003100780b */ /* 0x000fe20003fae000 */
[----:B----4-:R-:W-:-:S04]  /*0a30*/  FADD R48, R48, 0.0010000000474974513054 ;  /* 0x3a83126f30307421 */ /* 0x010fc80000000000 */
[----:B------:R-:W0:Y:S08]  /*0a40*/  MUFU.SQRT R51, R51 ;  /* 0x0000003300337308 */ /* 0x000e300000002000 */
[----:B------:R1:W2:Y:S01]  /*0a50*/  MUFU.SQRT R47, R48 ;  /* 0x00000030002f7308 */ /* 0x0002a20000002000 */
[----:B------:R-:W-:Y:S01]  /*0a60*/  @P6 FMUL R49, R49, 0.25 ;  /* 0x3e80000031316820 */ /* 0x000fe20000400000 */
[----:B-1----:R-:W-:-:S03]  /*0a70*/  HFMA2.MMA R48, -RZ, RZ, 1.625, 0 ;  /* 0x3e800000ff307435 */ /* 0x002fc600000001ff */
[----:B------:R-:W-:Y:S01]  /*0a80*/  @!P5 FMUL R49, R49, 16777216 ;  /* 0x4b8000003131d820 */ /* 0x000fe20000400000 */
[----:B0-----:R-:W-:Y:S02]  /*0a90*/  FSETP.GT.AND P2, PT, R51, 8.50705917302346158658e+37, PT ;  /* 0x7e8000003300780b */ /* 0x001fe40003f44000 */
[----:B------:R-:W-:Y:S02]  /*0aa0*/  MOV R35, RZ ;  /* 0x000000ff00237202 */ /* 0x000fe40000000f00 */
[C---:B--2---:R-:W-:Y:S01]  /*0ab0*/  FSETP.GT.AND P4, PT, R47.reuse, 8.50705917302346158658e+37, PT ;  /* 0x7e8000002f00780b */ /* 0x044fe20003f84000 */
[----:B------:R-:W0:Y:S01]  /*0ac0*/  MUFU.RCP R49, R49 ;  /* 0x0000003100317308 */ /* 0x000e220000001000 */
[----:B------:R-:W-:Y:S02]  /*0ad0*/  FSETP.GEU.AND P3, PT, R47, 1.175494350822287508e-38, PT ;  /* 0x008000002f00780b */ /* 0x000fe40003f6e000 */
[----:B------:R1:W2:Y:S01]  /*0ae0*/  @!P0 LDG.E.EL R35, desc[UR4][R16.64] ;  /* 0x0000000410238981 */ /* 0x0002a2000c2e1900 */
[----:B------:R-:W-:Y:S01]  /*0af0*/  FSEL R53, R48, 1, P4 ;  /* 0x3f80000030357808 */ /* 0x000fe20002000000 */
[----:B-----5:R-:W-:Y:S01]  /*0b00*/  FADD R52, R46, 0.0010000000474974513054 ;  /* 0x3a83126f2e347421 */ /* 0x020fe20000000000 */
[----:B------:R-:W-:-:S02]  /*0b10*/  FSEL R46, R48, 1, P6 ;  /* 0x3f800000302e7808 */ /* 0x000fc40003000000 */
[----:B------:R-:W-:Y:S01]  /*0b20*/  FSETP.GEU.AND P6, PT, R51, 1.175494350822287508e-38, PT ;  /* 0x008000003300780b */ /* 0x000fe20003fce000 */
[----:B-1----:R-:W1:Y:S01]  /*0b30*/  MUFU.SQRT R16, R52 ;  /* 0x0000003400107308 */ /* 0x002e620000002000 */
[----:B------:R-:W-:Y:S01]  /*0b40*/  FADD R17, R45, 0.0010000000474974513054 ;  /* 0x3a83126f2d117421 */ /* 0x000fe20000000000 */
[----:B------:R-:W-:Y:S01]  /*0b50*/  @P2 FMUL R51, R51, 0.25 ;  /* 0x3e80000033332820 */ /* 0x000fe20000400000 */
[----:B------:R-:W-:Y:S01]  /*0b60*/  @P4 FMUL R47, R47, 0.25 ;  /* 0x3e8000002f2f4820 */ /* 0x000fe20000400000 */
[----:B------:R-:W-:-:S03]  /*0b70*/  @!P5 FMUL R46, R46, 16777216 ;  /* 0x4b8000002e2ed820 */ /* 0x000fc60000400000 */
[----:B------:R-:W-:Y:S01]  /*0b80*/  @!P3 FMUL R47, R47, 16777216 ;  /* 0x4b8000002f2fb820 */ /* 0x000fe20000400000 */
[----:B------:R-:W3:Y:S01]  /*0b90*/  MUFU.SQRT R17, R17 ;  /* 0x0000001100117308 */ /* 0x000ee20000002000 */
[----:B0-----:R-:W-:-:S03]  /*0ba0*/  FMUL R49, R49, R46 ;  /* 0x0000002e31317220 */ /* 0x001fc60000400000 */
[----:B------:R-:W-:Y:S01]  /*0bb0*/  @!P6 FMUL R51, R51, 16777216 ;  /* 0x4b8000003333e820 */ /* 0x000fe20000400000 */
[----:B------:R-:W-:-:S03]  /*0bc0*/  @!P3 FMUL R53, R53, 16777216 ;  /* 0x4b8000003535b820 */ /* 0x000fc60000400000 */
[----:B------:R-:W0:Y:S01]  /*0bd0*/  MUFU.RCP R46, R51 ;  /* 0x00000033002e7308 */ /* 0x000e220000001000 */
[----:B------:R-:W-:Y:S01]  /*0be0*/  FADD R44, R44, 0.0010000000474974513054 ;  /* 0x3a83126f2c2c7421 */ /* 0x000fe20000000000 */
[----:B-1----:R-:W-:-:S06]  /*0bf0*/  FSETP.GT.AND P3, PT, R16, 8.50705917302346158658e+37, PT ;  /* 0x7e8000001000780b */ /* 0x002fcc0003f64000 */
[----:B------:R1:W-:Y:S02]  /*0c00*/  MUFU.RCP R50, R47 ;  /* 0x0000002f00327308 */ /* 0x0003e40000001000 */
[----:B-1----:R-:W-:-:S06]  /*0c10*/  FSEL R47, R48, 1, P2 ;  /* 0x3f800000302f7808 */ /* 0x002fcc0001000000 */
[----:B------:R-:W1:Y:S01]  /*0c20*/  MUFU.SQRT R51, R44 ;  /* 0x0000002c00337308 */ /* 0x000e620000002000 */
[----:B------:R-:W-:Y:S01]  /*0c30*/  @!P6 FMUL R47, R47, 16777216 ;  /* 0x4b8000002f2fe820 */ /* 0x000fe20000400000 */
[----:B------:R-:W-:Y:S02]  /*0c40*/  FSETP.GEU.AND P6, PT, R16, 1.175494350822287508e-38, PT ;  /* 0x008000001000780b */ /* 0x000fe40003fce000 */
[----:B---3--:R-:W-:Y:S01]  /*0c50*/  FSETP.GT.AND P5, PT, R17, 8.50705917302346158658e+37, PT ;  /* 0x7e8000001100780b */ /* 0x008fe20003fa4000 */
[----:B0-----:R-:W-:Y:S01]  /*0c60*/  FMUL R46, R46, R47 ;  /* 0x0000002f2e2e7220 */ /* 0x001fe20000400000 */
[----:B------:R-:W-:Y:S01]  /*0c70*/  FSEL R47, R48, 1, P3 ;  /* 0x3f800000302f7808 */ /* 0x000fe20001800000 */
[----:B------:R-:W-:Y:S01]  /*0c80*/  FADD R43, R43, 0.0010000000474974513054 ;  /* 0x3a83126f2b2b7421 */ /* 0x000fe20000000000 */
[----:B------:R-:W-:-:S03]  /*0c90*/  @P3 FMUL R16, R16, 0.25 ;  /* 0x3e80000010103820 */ /* 0x000fc60000400000 */
[----:B------:R0:W3:Y:S01]  /*0ca0*/  MUFU.SQRT R45, R43 ;  /* 0x0000002b002d7308 */ /* 0x0000e20000002000 */
[----:B------:R-:W-:-:S03]  /*0cb0*/  FSETP.GEU.AND P2, PT, R17, 1.175494350822287508e-38, PT ;  /* 0x008000001100780b */ /* 0x000fc60003f4e000 */
[----:B------:R-:W-:Y:S01]  /*0cc0*/  @!P6 FMUL R16, R16, 16777216 ;  /* 0x4b8000001010e820 */ /* 0x000fe20000400000 */
[----:B------:R-:W-:Y:S01]  /*0cd0*/  @!P6 FMUL R47, R47, 16777216 ;  /* 0x4b8000002f2fe820 */ /* 0x000fe20000400000 */
[----:B-1----:R-:W-:Y:S01]  /*0ce0*/  FSETP.GT.AND P6, PT, R51, 8.50705917302346158658e+37, PT ;  /* 0x7e8000003300780b */ /* 0x002fe20003fc4000 */
[----:B------:R-:W-:Y:S01]  /*0cf0*/  @P5 FMUL R17, R17, 0.25 ;  /* 0x3e80000011115820 */ /* 0x000fe20000400000 */
[----:B0-----:R-:W-:Y:S02]  /*0d00*/  FSEL R43, R48, 1, P5 ;  /* 0x3f800000302b7808 */ /* 0x001fe40002800000 */
[----:B------:R-:W-:Y:S01]  /*0d10*/  FSETP.GEU.AND P5, PT, R51, 1.175494350822287508e-38, PT ;  /* 0x008000003300780b */ /* 0x000fe20003fae000 */
[----:B------:R-:W0:Y:S03]  /*0d20*/  MUFU.RCP R52, R16 ;  /* 0x0000001000347308 */ /* 0x000e260000001000 */
[----:B------:R-:W-:Y:S01]  /*0d30*/  @!P2 FMUL R17, R17, 16777216 ;  /* 0x4b8000001111a820 */ /* 0x000fe20000400000 */
[----:B---3--:R-:W-:-:S04]  /*0d40*/  FSETP.GT.AND P4, PT, R45, 8.50705917302346158658e+37, PT ;  /* 0x7e8000002d00780b */ /* 0x008fc80003f84000 */
[----:B------:R-:W-:Y:S01]  /*0d50*/  @P6 FMUL R51, R51, 0.25 ;  /* 0x3e80000033336820 */ /* 0x000fe20000400000 */
[----:B------:R-:W-:-:S03]  /*0d60*/  FSETP.GEU.AND P3, PT, R45, 1.175494350822287508e-38, PT ;  /* 0x008000002d00780b */ /* 0x000fc60003f6e000 */
[----:B------:R-:W-:Y:S01]  /*0d70*/  @!P5 FMUL R51, R51, 16777216 ;  /* 0x4b8000003333d820 */ /* 0x000fe20000400000 */
[----:B------:R-:W1:Y:S01]  /*0d80*/  MUFU.RCP R17, R17 ;  /* 0x0000001100117308 */ /* 0x000e620000001000 */
[----:B0-----:R-:W-:-:S07]  /*0d90*/  FMUL R47, R52, R47 ;  /* 0x0000002f342f7220 */ /* 0x001fce0000400000 */
[----:B------:R-:W0:Y:S01]  /*0da0*/  MUFU.RCP R16, R51 ;  /* 0x0000003300107308 */ /* 0x000e220000001000 */
[----:B------:R-:W-:Y:S01]  /*0db0*/  @P4 FMUL R45, R45, 0.25 ;  /* 0x3e8000002d2d4820 */ /* 0x000fe20000400000 */
[----:B------:R-:W-:Y:S01]  /*0dc0*/  FSEL R52, R48, 1, P6 ;  /* 0x3f80000030347808 */ /* 0x000fe20003000000 */
[----:B------:R-:W-:Y:S02]  /*0dd0*/  @!P2 FMUL R43, R43, 16777216 ;  /* 0x4b8000002b2ba820 */ /* 0x000fe40000400000 */
[----:B------:R-:W-:Y:S02]  /*0de0*/  @!P3 FMUL R45, R45, 16777216 ;  /* 0x4b8000002d2db820 */ /* 0x000fe40000400000 */
[----:B------:R-:W-:Y:S01]  /*0df0*/  @!P5 FMUL R52, R52, 16777216 ;  /* 0x4b8000003434d820 */ /* 0x000fe20000400000 */
[----:B-1----:R-:W-:Y:S01]  /*0e00*/  FMUL R43, R17, R43 ;  /* 0x0000002b112b7220 */ /* 0x002fe20000400000 */
[----:B------:R0:W-:Y:S02]  /*0e10*/  MUFU.RCP R44, R45 ;  /* 0x0000002d002c7308 */ /* 0x0001e40000001000 */
[----:B0-----:R-:W-:Y:S01]  /*0e20*/  FMUL R45, R16, R52 ;  /* 0x00000034102d7220 */ /* 0x001fe20000400000 */
[----:B------:R-:W-:Y:S01]  /*0e30*/  CS2R R16, SRZ ;  /* 0x0000000000107805 */ /* 0x000fe2000001ff00 */
[----:B------:R-:W-:Y:S01]  /*0e40*/  FADD R12, -R19, R12 ;  /* 0x0000000c130c7221 */ /* 0x000fe20000000100 */
[----:B------:R-:W-:Y:S01]  /*0e50*/  FADD R13, -R18, R13 ;  /* 0x0000000d120d7221 */ /* 0x000fe20000000100 */
[----:B------:R-:W-:-:S06]  /*0e60*/  CS2R R18, SRZ ;  /* 0x0000000000127805 */ /* 0x000fcc000001ff00 */
[----:B------:R0:W3:Y:S01]  /*0e70*/  @!P0 LDG.E.128 R16, desc[UR4][R30.64+0x800] ;  /* 0x000800041e108981 */ /* 0x0000e2000c1e1d00 */
[----:B------:R-:W-:-:S04]  /*0e80*/  FADD R51, R38, 0.0010000000474974513054 ;  /* 0x3a83126f26337421 */ /* 0x000fc80000000000 */
[----:B------:R-:W1:Y:S01]  /*0e90*/  MUFU.SQRT R52, R51 ;  /* 0x0000003300347308 */ /* 0x000e620000002000 */
[----:B------:R-:W-:Y:S01]  /*0ea0*/  FMUL R50, R50, R53 ;  /* 0x0000003532327220 */ /* 0x000fe20000400000 */
[----:B------:R-:W-:Y:S01]  /*0eb0*/  FSEL R53, R48, 1, P4 ;  /* 0x3f80000030357808 */ /* 0x000fe20002000000 */
[----:B------:R-:W-:Y:S01]  /*0ec0*/  FADD R41, -R41, R14 ;  /* 0x0000000e29297221 */ /* 0x000fe20000000100 */
[----:B------:R-:W-:Y:S01]  /*0ed0*/  FMUL R12, R49, R12 ;  /* 0x0000000c310c7220 */ /* 0x000fe20000400000 */
[----:B------:R-:W-:Y:S01]  /*0ee0*/  FADD R42, -R42, R15 ;  /* 0x0000000f2a2a7221 */ /* 0x000fe20000000100 */
[----:B0-----:R-:W0:Y:S01]  /*0ef0*/  LDC.64 R30, c[0x0][0x210] ;  /* 0x00008400ff1e7b82 */ /* 0x001e220000000a00 */
[----:B------:R-:W-:Y:S01]  /*0f00*/  @!P3 FMUL R53, R53, 16777216 ;  /* 0x4b8000003535b820 */ /* 0x000fe20000400000 */
[C---:B-1----:R-:W-:Y:S02]  /*0f10*/  FSETP.GT.AND P2, PT, R52.reuse, 8.50705917302346158658e+37, PT ;  /* 0x7e8000003400780b */ /* 0x042fe40003f44000 */
[----:B------:R-:W-:Y:S01]  /*0f20*/  FSETP.GEU.AND P3, PT, R52, 1.175494350822287508e-38, PT ;  /* 0x008000003400780b */ /* 0x000fe20003f6e000 */
[----:B------:R-:W-:-:S10]  /*0f30*/  FMUL R13, R50, R13 ;  /* 0x0000000d320d7220 */ /* 0x000fd40000400000 */
[----:B------:R-:W-:-:S04]  /*0f40*/  @P2 FMUL R52, R52, 0.25 ;  /* 0x3e80000034342820 */ /* 0x000fc80000400000 */
[----:B------:R-:W-:Y:S01]  /*0f50*/  @!P3 FMUL R52, R52, 16777216 ;  /* 0x4b8000003434b820 */ /* 0x000fe20000400000 */
[----:B------:R-:W-:-:S03]  /*0f60*/  FFMA R13, R13, R37, R36 ;  /* 0x000000250d0d7223 */ /* 0x000fc60000000024 */
[----:B------:R-:W1:Y:S01]  /*0f70*/  MUFU.RCP R38, R52 ;  /* 0x0000003400267308 */ /* 0x000e620000001000 */
[----:B------:R-:W-:Y:S01]  /*0f80*/  FMUL R44, R44, R53 ;  /* 0x000000352c2c7220 */ /* 0x000fe20000400000 */
[----:B------:R-:W-:Y:S01]  /*0f90*/  FSEL R53, R48, 1, P2 ;  /* 0x3f80000030357808 */ /* 0x000fe20001000000 */
[----:B------:R-:W-:Y:S01]  /*0fa0*/  FMUL R41, R46, R41 ;  /* 0x000000292e297220 */ /* 0x000fe20000400000 */
[----:B------:R-:W-:Y:S01]  /*0fb0*/  FSETP.GT.AND P2, PT, R13, RZ, PT ;  /* 0x000000ff0d00720b */ /* 0x000fe20003f44000 */
[----:B------:R-:W-:Y:S02]  /*0fc0*/  FFMA R12, R12, R40, R39 ;  /* 0x000000280c0c7223 */ /* 0x000fe40000000027 */
[----:B------:R-:W-:Y:S01]  /*0fd0*/  FFMA R14, R41, R33, R34 ;  /* 0x00000021290e7223 */ /* 0x000fe20000000022 */
[----:B------:R-:W-:Y:S01]  /*0fe0*/  @!P3 FMUL R53, R53, 16777216 ;  /* 0x4b8000003535b820 */ /* 0x000fe20000400000 */
[----:B------:R-:W-:Y:S01]  /*0ff0*/  FMUL R42, R47, R42 ;  /* 0x0000002a2f2a7220 */ /* 0x000fe20000400000 */
[----:B------:R-:W-:-:S02]  /*1000*/  FSETP.GT.AND P4, PT, R12, RZ, PT ;  /* 0x000000ff0c00720b */ /* 0x000fc40003f84000 */
[----:B------:R-:W-:Y:S01]  /*1010*/  FSETP.GT.AND P3, PT, R14, RZ, PT ;  /* 0x000000ff0e00720b */ /* 0x000fe20003f64000 */
[----:B------:R-:W-:Y:S01]  /*1020*/  FFMA R15, R42, R28, R29 ;  /* 0x0000001c2a0f7223 */ /* 0x000fe2000000001d */
[----:B-1----:R-:W-:-:S03]  /*1030*/  FMUL R38, R38, R53 ;  /* 0x0000003526267220 */ /* 0x002fc60000400000 */
[----:B------:R-:W-:Y:S01]  /*1040*/  @!P2 FMUL R13, R13, R24 ;  /* 0x000000180d0da220 */ /* 0x000fe20000400000 */
[----:B------:R-:W-:-:S05]  /*1050*/  FSETP.GT.AND P2, PT, R15, RZ, PT ;  /* 0x000000ff0f00720b */ /* 0x000fca0003f44000 */
[----:B------:R-:W-:Y:S02]  /*1060*/  @!P4 FMUL R12, R12, R23 ;  /* 0x000000170c0cc220 */ /* 0x000fe40000400000 */
[----:B------:R-:W-:Y:S01]  /*1070*/  @!P3 FMUL R14, R14, R2 ;  /* 0x000000020e0eb220 */ /* 0x000fe20000400000 */
[----:B0-----:R-:W-:-:S05]  /*1080*/  IMAD.WIDE R30, R0, 0x4, R30 ;  /* 0x00000004001e7825 */ /* 0x001fca00078e021e */
[----:B------:R-:W-:-:S05]  /*1090*/  @!P2 FMUL R15, R15, R3 ;  /* 0x000000030f0fa220 */ /* 0x000fca0000400000 */
[----:B------:R0:W-:Y:S01]  /*10a0*/  @!P1 STG.E.128 desc[UR4][R30.64], R12 ;  /* 0x0000000c1e009986 */ /* 0x0001e2000c101d04 */
[----:B---3--:R-:W-:Y:S01]  /*10b0*/  FADD R16, -R32, R16 ;  /* 0x0000001020107221 */ /* 0x008fe20000000100 */
[----:B------:R-:W-:Y:S01]  /*10c0*/  FADD R19, -R27, R19 ;  /* 0x000000131b137221 */ /* 0x000fe20000000100 */
[----:B------:R-:W-:Y:S01]  /*10d0*/  FADD R18, -R26, R18 ;  /* 0x000000121a127221 */ /* 0x000fe20000000100 */
[----:B------:R-:W-:Y:S01]  /*10e0*/  FADD R17, -R25, R17 ;  /* 0x0000001119117221 */ /* 0x000fe20000000100 */
[----:B------:R-:W-:Y:S01]  /*10f0*/  FMUL R43, R43, R16 ;  /* 0x000000102b2b7220 */ /* 0x000fe20000400000 */
[----:B------:R-:W-:Y:S01]  /*1100*/  FMUL R19, R38, R19 ;  /* 0x0000001326137220 */ /* 0x000fe20000400000 */
[----:B------:R-:W-:Y:S01]  /*1110*/  FMUL R45, R45, R18 ;  /* 0x000000122d2d7220 */ /* 0x000fe20000400000 */
[----:B------:R-:W-:Y:S01]  /*1120*/  FMUL R17, R44, R17 ;  /* 0x000000112c117220 */ /* 0x000fe20000400000 */
[----:B------:R-:W-:Y:S01]  /*1130*/  FFMA R16, R43, R21, R22 ;  /* 0x000000152b107223 */ /* 0x000fe20000000016 */
[----:B------:R-:W-:Y:S01]  /*1140*/  FFMA R19, R19, R7, R8 ;  /* 0x0000000713137223 */ /* 0x000fe20000000008 */
[----:B------:R-:W-:Y:S01]  /*1150*/  FFMA R18, R45, R9, R10 ;  /* 0x000000092d127223 */ /* 0x000fe2000000000a */
[----:B------:R-:W-:-:S02]  /*1160*/  FFMA R17, R17, R11, R20 ;  /* 0x0000000b11117223 */ /* 0x000fc40000000014 */
[----:B------:R-:W-:Y:S02]  /*1170*/  FSETP.GT.AND P6, PT, R16, RZ, PT ;  /* 0x000000ff1000720b */ /* 0x000fe40003fc4000 */
[----:B------:R-:W-:Y:S02]  /*1180*/  FSETP.GT.AND P4, PT, R18, RZ, PT ;  /* 0x000000ff1200720b */ /* 0x000fe40003f84000 */
[----:B------:R-:W-:Y:S02]  /*1190*/  FSETP.GT.AND P5, PT, R17, RZ, PT ;  /* 0x000000ff1100720b */ /* 0x000fe40003fa4000 */
[----:B------:R-:W-:-:S07]  /*11a0*/  FSETP.GT.AND P3, PT, R19, RZ, PT ;  /* 0x000000ff1300720b */ /* 0x000fce0003f64000 */
[----:B------:R-:W-:Y:S02]  /*11b0*/  @!P6 FMUL R16, R16, R4 ;  /* 0x000000041010e220 */ /* 0x000fe40000400000 */
[----:B------:R-:W-:Y:S02]  /*11c0*/  @!P4 FMUL R18, R18, R6 ;  /* 0x000000061212c220 */ /* 0x000fe40000400000 */
[----:B------:R-:W-:Y:S02]  /*11d0*/  @!P5 FMUL R17, R17, R5 ;  /* 0x000000051111d220 */ /* 0x000fe40000400000 */
[----:B--2---:R-:W-:Y:S01]  /*11e0*/  @!P3 FMUL R19, R19, R35 ;  /* 0x000000231313b220 */ /* 0x004fe20000400000 */
[----:B0-----:R-:W-:Y:S06]  /*11f0*/  @P0 EXIT ;  /* 0x000000000000094d */ /* 0x001fec0003800000 */
[----:B------:R-:W-:Y:S01]  /*1200*/  STG.E.128 desc[UR4][R30.64+0x800], R16 ;  /* 0x000800101e007986 */ /* 0x000fe2000c101d04 */
[----:B------:R-:W-:Y:S05]  /*1210*/  EXIT ;  /* 0x000000000000794d */ /* 0x000fea0003800000 */
.L_x_0:
[----:B------:R-:W-:-:S00]  /*1220*/  BRA `(.L_x_0) ;  /* 0xfffffffc00fc7947 */ /* 0x000fc0000383ffff */
[----:B------:R-:W-:-:S00]  /*1230*/  NOP ;  /* 0x0000000000007918 */ /* 0x000fc00000000000 */
        /* <DEDUP_REMOVED lines=12> */
.L_x_1:


//--------------------- .nv.global.init           --------------------------
	.section	.nv.global.init,"aw",@progbits
.nv.global.init:
	.type		_$_str,@object
	.size		_$_str,(_$_str_$_2 - _$_str)
_$_str:
        /*0000*/ 	.byte	0x5f, 0x5f, 0x43, 0x55, 0x44, 0x41, 0x5f, 0x46, 0x54, 0x5a, 0x00
	.type		_$_str_$_2,@object
	.size		_$_str_$_2,(.L_1 - _$_str_$_2)
_$_str_$_2:
        /*000b*/ 	.byte	0x5f, 0x5f, 0x43, 0x55, 0x44, 0x41, 0x5f, 0x50, 0x52, 0x45, 0x43, 0x5f, 0x53, 0x51, 0x52, 0x54
        /*001b*/ 	.byte	0x00
.L_1:


//--------------------- .nv.constant0.triton_poi_fused__native_batch_norm_legit_no_training__prelu_kernel_21 --------------------------
	.section	.nv.constant0.triton_poi_fused__native_batch_norm_legit_no_training__prelu_kernel_21,"a",@progbits
	.sectionflags	@""
	.align	4
.nv.constant0.triton_poi_fused__native_batch_norm_legit_no_training__prelu_kernel_21:
	.zero		588
